	.headerflags	@"EF_CUDA_TEXMODE_UNIFIED EF_CUDA_64BIT_ADDRESS EF_CUDA_ACCELERATORS EF_CUDA_SM90 EF_CUDA_VIRTUAL_SM(EF_CUDA_SM90)"
	.elftype	@"ET_EXEC"


//--------------------- .nv.info                  --------------------------
	.section	.nv.info,"",@"SHT_CUDA_INFO"
	.align	4


	//----- nvinfo : EIATTR_REGCOUNT
	.align		4
        /*0000*/ 	.byte	0x04, 0x2f
        /*0002*/ 	.short	(.L_1 - .L_0)
	.align		4
.L_0:
        /*0004*/ 	.word	index@(triton_poi_fused_convolution_relu_7)
        /*0008*/ 	.word	0x00000016


	//----- nvinfo : EIATTR_MIN_STACK_SIZE
	.align		4
.L_1:
        /*000c*/ 	.byte	0x04, 0x12
        /*000e*/ 	.short	(.L_3 - .L_2)
	.align		4
.L_2:
        /*0010*/ 	.word	index@(triton_poi_fused_convolution_relu_7)
        /*0014*/ 	.word	0x00000000


	//----- nvinfo : EIATTR_FRAME_SIZE
	.align		4
.L_3:
        /*0018*/ 	.byte	0x04, 0x11
        /*001a*/ 	.short	(.L_5 - .L_4)
	.align		4
.L_4:
        /*001c*/ 	.word	index@(triton_poi_fused_convolution_relu_7)
        /*0020*/ 	.word	0x00000000


	//----- nvinfo : EIATTR_MIN_STACK_SIZE
	.align		4
.L_5:
        /*0024*/ 	.byte	0x04, 0x12
        /*0026*/ 	.short	(.L_7 - .L_6)
	.align		4
.L_6:
        /*0028*/ 	.word	index@(triton_poi_fused_convolution_relu_7)
        /*002c*/ 	.word	0x00000000
.L_7:


//--------------------- .nv.info.triton_poi_fused_convolution_relu_7 --------------------------
	.section	.nv.info.triton_poi_fused_convolution_relu_7,"",@"SHT_CUDA_INFO"
	.sectionflags	@""
	.align	4


	//----- nvinfo : EIATTR_CUDA_API_VERSION
	.align		4
        /*0000*/ 	.byte	0x04, 0x37
        /*0002*/ 	.short	(.L_9 - .L_8)
.L_8:
        /*0004*/ 	.word	0x0000007c


	//----- nvinfo : EIATTR_KPARAM_INFO
	.align		4
.L_9:
        /*0008*/ 	.byte	0x04, 0x17
        /*000a*/ 	.short	(.L_11 - .L_10)
.L_10:
        /*000c*/ 	.word	0x00000000
        /*0010*/ 	.short	0x0002
        /*0012*/ 	.short	0x0010
        /*0014*/ 	.byte	0x00, 0xf0, 0x11, 0x00


	//----- nvinfo : EIATTR_KPARAM_INFO
	.align		4
.L_11:
        /*0018*/ 	.byte	0x04, 0x17
        /*001a*/ 	.short	(.L_13 - .L_12)
.L_12:
        /*001c*/ 	.word	0x00000000
        /*0020*/ 	.short	0x0001
        /*0022*/ 	.short	0x0008
        /*0024*/ 	.byte	0x00, 0xf4, 0x21, 0x00


	//----- nvinfo : EIATTR_KPARAM_INFO
	.align		4
.L_13:
        /*0028*/ 	.byte	0x04, 0x17
        /*002a*/ 	.short	(.L_15 - .L_14)
.L_14:
        /*002c*/ 	.word	0x00000000
        /*0030*/ 	.short	0x0000
        /*0032*/ 	.short	0x0000
        /*0034*/ 	.byte	0x00, 0xf4, 0x21, 0x00


	//----- nvinfo : EIATTR_SPARSE_MMA_MASK
	.align		4
.L_15:
        /*0038*/ 	.byte	0x03, 0x50
        /*003a*/ 	.short	0x0000


	//----- nvinfo : EIATTR_MAXREG_COUNT
	.align		4
        /*003c*/ 	.byte	0x03, 0x1b
        /*003e*/ 	.short	0x00ff


	//----- nvinfo : EIATTR_EXIT_INSTR_OFFSETS
	.align		4
        /*0040*/ 	.byte	0x04, 0x1c
        /*0042*/ 	.short	(.L_17 - .L_16)


	//   ....[0]....
.L_16:
        /*0044*/ 	.word	0x00000330


	//----- nvinfo : EIATTR_REQNTID
	.align		4
.L_17:
        /*0048*/ 	.byte	0x04, 0x10
        /*004a*/ 	.short	(.L_19 - .L_18)
.L_18:
        /*004c*/ 	.word	0x00000080
        /*0050*/ 	.word	0x00000001
        /*0054*/ 	.word	0x00000001


	//----- nvinfo : EIATTR_CBANK_PARAM_SIZE
	.align		4
.L_19:
        /*0058*/ 	.byte	0x03, 0x19
        /*005a*/ 	.short	0x0014


	//----- nvinfo : EIATTR_PARAM_CBANK
	.align		4
        /*005c*/ 	.byte	0x04, 0x0a
        /*005e*/ 	.short	(.L_21 - .L_20)
	.align		4
.L_20:
        /*0060*/ 	.word	index@(.nv.constant0.triton_poi_fused_convolution_relu_7)
        /*0064*/ 	.short	0x0210
        /*0066*/ 	.short	0x0014


	//----- nvinfo : EIATTR_SW_WAR
	.align		4
.L_21:
        /*0068*/ 	.byte	0x04, 0x36
        /*006a*/ 	.short	(.L_23 - .L_22)
.L_22:
        /*006c*/ 	.word	0x00000008
.L_23:


//--------------------- .nv.callgraph             --------------------------
	.section	.nv.callgraph,"",@"SHT_CUDA_CALLGRAPH"
	.align	4
	.sectionentsize	8
	.align		4
        /*0000*/ 	.word	0x00000000
	.align		4
        /*0004*/ 	.word	0xffffffff
	.align		4
        /*0008*/ 	.word	0x00000000
	.align		4
        /*000c*/ 	.word	0xfffffffe
	.align		4
        /*0010*/ 	.word	0x00000000
	.align		4
        /*0014*/ 	.word	0xfffffffd
	.align		4
        /*0018*/ 	.word	0x00000000
	.align		4
        /*001c*/ 	.word	0xfffffffc


//--------------------- .text.triton_poi_fused_convolution_relu_7 --------------------------
	.section	.text.triton_poi_fused_convolution_relu_7,"ax",@progbits
	.align	128
        .global         triton_poi_fused_convolution_relu_7
        .type           triton_poi_fused_convolution_relu_7,@function
        .size           triton_poi_fused_convolution_relu_7,(.L_x_1 - triton_poi_fused_convolution_relu_7)
        .other          triton_poi_fused_convolution_relu_7,@"STO_CUDA_ENTRY STV_DEFAULT"
triton_poi_fused_convolution_relu_7:
.text.triton_poi_fused_convolution_relu_7:
[----:B------:R-:W-:Y:S01]  /*0000*/  LDC R1, c[0x0][0x28] ;  /* 0x00000a00ff017b82 */ /* 0x000fe20000000800 */
[----:B------:R-:W1:Y:S07]  /*0010*/  S2R R0, SR_TID.X ;  /* 0x0000000000007919 */ /* 0x000e6e0000002100 */
[----:B------:R-:W2:Y:S01]  /*0020*/  LDC.64 R12, c[0x0][0x218] ;  /* 0x00008600ff0c7b82 */ /* 0x000ea20000000a00 */
[----:B------:R-:W-:Y:S01]  /*0030*/  ULDC.64 UR4, c[0x0][0x208] ;  /* 0x0000820000047ab9 */ /* 0x000fe20000000a00 */
[----:B------:R-:W3:Y:S06]  /*0040*/  S2R R7, SR_CTAID.X ;  /* 0x0000000000077919 */ /* 0x000eec0000002500 */
[----:B------:R-:W4:Y:S01]  /*0050*/  LDC.64 R2, c[0x0][0x210] ;  /* 0x00008400ff027b82 */ /* 0x000f220000000a00 */
[----:B-1----:R-:W-:-:S05]  /*0060*/  IMAD.SHL.U32 R0, R0, 0x4, RZ ;  /* 0x0000000400007824 */ /* 0x002fca00078e00ff */
[----:B------:R-:W-:-:S05]  /*0070*/  LOP3.LUT R0, R0, 0x1fc, RZ, 0xc0, !PT ;  /* 0x000001fc00007812 */ /* 0x000fca00078ec0ff */
[----:B---3--:R-:W-:-:S04]  /*0080*/  IMAD R7, R7, 0x400, R0 ;  /* 0x0000040007077824 */ /* 0x008fc800078e0200 */
[C---:B------:R-:W-:Y:S02]  /*0090*/  VIADD R0, R7.reuse, 0x200 ;  /* 0x0000020007007836 */ /* 0x040fe40000000000 */
[----:B------:R-:W-:-:S04]  /*00a0*/  IMAD.HI R4, R7, 0x2aaaaaab, RZ ;  /* 0x2aaaaaab07047827 */ /* 0x000fc800078e02ff */
[----:B------:R-:W-:-:S04]  /*00b0*/  IMAD.HI R5, R0, 0x2aaaaaab, RZ ;  /* 0x2aaaaaab00057827 */ /* 0x000fc800078e02ff */
[----:B----4-:R-:W-:Y:S01]  /*00c0*/  IMAD.WIDE R2, R7, 0x4, R2 ;  /* 0x0000000407027825 */ /* 0x010fe200078e0202 */
[----:B------:R-:W-:-:S04]  /*00d0*/  SHF.R.U32.HI R6, RZ, 0x1f, R5 ;  /* 0x0000001fff067819 */ /* 0x000fc80000011605 */
[----:B------:R-:W-:Y:S02]  /*00e0*/  LEA.HI R9, R5, R6, RZ, 0x1d ;  /* 0x0000000605097211 */ /* 0x000fe400078fe8ff */
[----:B------:R-:W-:-:S04]  /*00f0*/  SHF.R.U32.HI R5, RZ, 0x1f, R4 ;  /* 0x0000001fff057819 */ /* 0x000fc80000011604 */
[----:B------:R-:W-:Y:S01]  /*0100*/  LEA.HI R6, R4, R5, RZ, 0x1d ;  /* 0x0000000504067211 */ /* 0x000fe200078fe8ff */
[----:B------:R-:W-:Y:S02]  /*0110*/  IMAD R5, R9, -0x30, R0 ;  /* 0xffffffd009057824 */ /* 0x000fe400078e0200 */
[----:B------:R-:W3:Y:S02]  /*0120*/  LDG.E.128 R8, desc[UR4][R2.64+0x800] ;  /* 0x0008000402087981 */ /* 0x000ee4000c1e1d00 */
[----:B------:R-:W-:Y:S02]  /*0130*/  IMAD R17, R6, -0x30, R7 ;  /* 0xffffffd006117824 */ /* 0x000fe400078e0207 */
[----:B--2---:R-:W-:-:S04]  /*0140*/  IMAD.WIDE R4, R5, 0x4, R12 ;  /* 0x0000000405047825 */ /* 0x004fc800078e020c */
[----:B------:R-:W-:Y:S02]  /*0150*/  IMAD.WIDE R16, R17, 0x4, R12 ;  /* 0x0000000411107825 */ /* 0x000fe400078e020c */
[----:B------:R-:W3:Y:S04]  /*0160*/  LDG.E.EL.128 R4, desc[UR4][R4.64] ;  /* 0x0000000404047981 */ /* 0x000ee8000c2e1d00 */
[----:B------:R-:W2:Y:S04]  /*0170*/  LDG.E.128 R12, desc[UR4][R2.64] ;  /* 0x00000004020c7981 */ /* 0x000ea8000c1e1d00 */
[----:B------:R-:W2:Y:S01]  /*0180*/  LDG.E.EL.128 R16, desc[UR4][R16.64] ;  /* 0x0000000410107981 */ /* 0x000ea2000c2e1d00 */
[C---:B---3--:R-:W-:Y:S01]  /*0190*/  FSETP.GEU.AND P2, PT, R8.reuse, -R4, PT ;  /* 0x800000040800720b */ /* 0x048fe20003f4e000 */
[----:B------:R-:W-:Y:S01]  /*01a0*/  FADD R8, R8, R4 ;  /* 0x0000000408087221 */ /* 0x000fe20000000000 */
[C---:B------:R-:W-:Y:S01]  /*01b0*/  FSETP.GEU.AND P1, PT, R9.reuse, -R5, PT ;  /* 0x800000050900720b */ /* 0x040fe20003f2e000 */
[C---:B--2---:R-:W-:Y:S01]  /*01c0*/  FADD R4, R12.reuse, R16 ;  /* 0x000000100c047221 */ /* 0x044fe20000000000 */
[----:B------:R-:W-:Y:S01]  /*01d0*/  FSETP.GEU.AND P6, PT, R12, -R16, PT ;  /* 0x800000100c00720b */ /* 0x000fe20003fce000 */
[----:B------:R-:W-:Y:S01]  /*01e0*/  FADD R9, R9, R5 ;  /* 0x0000000509097221 */ /* 0x000fe20000000000 */
[C---:B------:R-:W-:Y:S01]  /*01f0*/  FSETP.GEU.AND P0, PT, R10.reuse, -R6, PT ;  /* 0x800000060a00720b */ /* 0x040fe20003f0e000 */
[----:B------:R-:W-:Y:S01]  /*0200*/  FADD R10, R10, R6 ;  /* 0x000000060a0a7221 */ /* 0x000fe20000000000 */
[----:B------:R-:W-:Y:S01]  /*0210*/  SEL R4, R4, RZ, P6 ;  /* 0x000000ff04047207 */ /* 0x000fe20003000000 */
[----:B------:R-:W-:Y:S01]  /*0220*/  FADD R5, R13, R17 ;  /* 0x000000110d057221 */ /* 0x000fe20000000000 */
[----:B------:R-:W-:Y:S01]  /*0230*/  FSETP.GEU.AND P5, PT, R15, -R19, PT ;  /* 0x800000130f00720b */ /* 0x000fe20003fae000 */
[----:B------:R-:W-:Y:S01]  /*0240*/  FADD R6, R14, R18 ;  /* 0x000000120e067221 */ /* 0x000fe20000000000 */
[----:B------:R-:W-:Y:S01]  /*0250*/  FSETP.GEU.AND P6, PT, R11, -R7, PT ;  /* 0x800000070b00720b */ /* 0x000fe20003fce000 */
[----:B------:R-:W-:Y:S01]  /*0260*/  FADD R15, R15, R19 ;  /* 0x000000130f0f7221 */ /* 0x000fe20000000000 */
[----:B------:R-:W-:Y:S01]  /*0270*/  FADD R11, R11, R7 ;  /* 0x000000070b0b7221 */ /* 0x000fe20000000000 */
[----:B------:R-:W-:-:S02]  /*0280*/  FSETP.GEU.AND P3, PT, R13, -R17, PT ;  /* 0x800000110d00720b */ /* 0x000fc40003f6e000 */
[----:B------:R-:W-:Y:S02]  /*0290*/  FSETP.GEU.AND P4, PT, R14, -R18, PT ;  /* 0x800000120e00720b */ /* 0x000fe40003f8e000 */
[----:B------:R-:W-:Y:S02]  /*02a0*/  SEL R5, R5, RZ, P3 ;  /* 0x000000ff05057207 */ /* 0x000fe40001800000 */
[----:B------:R-:W-:Y:S02]  /*02b0*/  SEL R6, R6, RZ, P4 ;  /* 0x000000ff06067207 */ /* 0x000fe40002000000 */
[----:B------:R-:W-:Y:S02]  /*02c0*/  SEL R7, R15, RZ, P5 ;  /* 0x000000ff0f077207 */ /* 0x000fe40002800000 */
[----:B------:R-:W-:Y:S02]  /*02d0*/  SEL R8, R8, RZ, P2 ;  /* 0x000000ff08087207 */ /* 0x000fe40001000000 */
[----:B------:R-:W-:-:S02]  /*02e0*/  SEL R9, R9, RZ, P1 ;  /* 0x000000ff09097207 */ /* 0x000fc40000800000 */
[----:B------:R-:W-:Y:S02]  /*02f0*/  SEL R10, R10, RZ, P0 ;  /* 0x000000ff0a0a7207 */ /* 0x000fe40000000000 */
[----:B------:R-:W-:Y:S01]  /*0300*/  SEL R11, R11, RZ, P6 ;  /* 0x000000ff0b0b7207 */ /* 0x000fe20003000000 */
[----:B------:R-:W-:Y:S04]  /*0310*/  STG.E.128 desc[UR4][R2.64], R4 ;  /* 0x0000000402007986 */ /* 0x000fe8000c101d04 */
[----:B------:R-:W-:Y:S01]  /*0320*/  STG.E.128 desc[UR4][R2.64+0x800], R8 ;  /* 0x0008000802007986 */ /* 0x000fe2000c101d04 */
[----:B------:R-:W-:Y:S05]  /*0330*/  EXIT ;  /* 0x000000000000794d */ /* 0x000fea0003800000 */
.L_x_0:
[----:B------:R-:W-:-:S00]  /*0340*/  BRA `(.L_x_0) ;  /* 0xfffffffc00fc7947 */ /* 0x000fc0000383ffff */
[----:B------:R-:W-:-:S00]  /*0350*/  NOP ;  /* 0x0000000000007918 */ /* 0x000fc00000000000 */
        /* <DEDUP_REMOVED lines=10> */
.L_x_1:


//--------------------- .nv.constant0.triton_poi_fused_convolution_relu_7 --------------------------
	.section	.nv.constant0.triton_poi_fused_convolution_relu_7,"a",@progbits
	.sectionflags	@""
	.align	4
.nv.constant0.triton_poi_fused_convolution_relu_7:
	.zero		548
